//
// Generated by NVIDIA NVVM Compiler
//
// Compiler Build ID: CL-36424714
// Cuda compilation tools, release 13.0, V13.0.88
// Based on NVVM 20.0.0
//

.version 9.0
.target sm_100
.address_size 64

	// .globl	_Z6vecAddPdS_S_i

.visible .entry _Z6vecAddPdS_S_i(
	.param .u64 .ptr .align 1 _Z6vecAddPdS_S_i_param_0,
	.param .u64 .ptr .align 1 _Z6vecAddPdS_S_i_param_1,
	.param .u64 .ptr .align 1 _Z6vecAddPdS_S_i_param_2,
	.param .u32 _Z6vecAddPdS_S_i_param_3
)
{
	.reg .pred 	%p<2>;
	.reg .b32 	%r<6>;
	.reg .b64 	%rd<11>;
	.reg .b64 	%fd<4>;

	ld.param.u64 	%rd1, [_Z6vecAddPdS_S_i_param_0];
	ld.param.u64 	%rd2, [_Z6vecAddPdS_S_i_param_1];
	ld.param.u64 	%rd3, [_Z6vecAddPdS_S_i_param_2];
	ld.param.u32 	%r2, [_Z6vecAddPdS_S_i_param_3];
	mov.u32 	%r3, %ctaid.x;
	mov.u32 	%r4, %ntid.x;
	mov.u32 	%r5, %tid.x;
	mad.lo.s32 	%r1, %r3, %r4, %r5;
	setp.ge.s32 	%p1, %r1, %r2;
	@%p1 bra 	$L__BB0_2;
	cvta.to.global.u64 	%rd4, %rd1;
	cvta.to.global.u64 	%rd5, %rd2;
	cvta.to.global.u64 	%rd6, %rd3;
	mul.wide.s32 	%rd7, %r1, 8;
	add.s64 	%rd8, %rd4, %rd7;
	ld.global.f64 	%fd1, [%rd8];
	add.s64 	%rd9, %rd5, %rd7;
	ld.global.f64 	%fd2, [%rd9];
	add.f64 	%fd3, %fd1, %fd2;
	add.s64 	%rd10, %rd6, %rd7;
	st.global.f64 	[%rd10], %fd3;
$L__BB0_2:
	ret;

}
	// .globl	_Z12elementPrimePyPci
.visible .entry _Z12elementPrimePyPci(
	.param .u64 .ptr .align 1 _Z12elementPrimePyPci_param_0,
	.param .u64 .ptr .align 1 _Z12elementPrimePyPci_param_1,
	.param .u32 _Z12elementPrimePyPci_param_2
)
{
	.reg .pred 	%p<6>;
	.reg .b16 	%rs<6>;
	.reg .b32 	%r<9>;
	.reg .b64 	%rd<21>;

	ld.param.u64 	%rd7, [_Z12elementPrimePyPci_param_0];
	ld.param.u64 	%rd8, [_Z12elementPrimePyPci_param_1];
	ld.param.u32 	%r2, [_Z12elementPrimePyPci_param_2];
	mov.u32 	%r3, %ctaid.x;
	mov.u32 	%r4, %ntid.x;
	mov.u32 	%r5, %tid.x;
	mad.lo.s32 	%r1, %r3, %r4, %r5;
	setp.ge.s32 	%p1, %r1, %r2;
	@%p1 bra 	$L__BB1_9;
	cvta.to.global.u64 	%rd9, %rd7;
	ld.global.u64 	%rd1, [%rd9];
	setp.lt.u64 	%p2, %rd1, 2;
	mov.b16 	%rs2, 1;
	mov.u16 	%rs5, %rs2;
	@%p2 bra 	$L__BB1_8;
	mov.b64 	%rd19, 2;
	cvt.u32.u64 	%r7, %rd1;
	bra.uni 	$L__BB1_4;
$L__BB1_3:
	add.s64 	%rd2, %rd19, 2;
	mad.lo.s64 	%rd13, %rd19, %rd19, %rd19;
	add.s64 	%rd14, %rd19, %rd13;
	add.s64 	%rd15, %rd14, 1;
	setp.ge.u64 	%p5, %rd15, %rd1;
	mov.u64 	%rd19, %rd2;
	mov.u16 	%rs5, %rs2;
	@%p5 bra 	$L__BB1_8;
$L__BB1_4:
	or.b64  	%rd11, %rd1, %rd19;
	and.b64  	%rd12, %rd11, -4294967296;
	setp.ne.s64 	%p3, %rd12, 0;
	@%p3 bra 	$L__BB1_6;
	cvt.u32.u64 	%r6, %rd19;
	rem.u32 	%r8, %r7, %r6;
	cvt.u64.u32 	%rd20, %r8;
	bra.uni 	$L__BB1_7;
$L__BB1_6:
	rem.u64 	%rd20, %rd1, %rd19;
$L__BB1_7:
	setp.ne.s64 	%p4, %rd20, 0;
	mov.b16 	%rs5, 0;
	@%p4 bra 	$L__BB1_3;
$L__BB1_8:
	cvt.s64.s32 	%rd16, %r1;
	cvta.to.global.u64 	%rd17, %rd8;
	add.s64 	%rd18, %rd17, %rd16;
	st.global.u8 	[%rd18], %rs5;
$L__BB1_9:
	ret;

}


// ===== COMPILED SASS (sm_100) =====

	.target	sm_100

	.elftype	@"ET_EXEC"


//--------------------- .note.nv.tkinfo           --------------------------
	.section	.note.nv.tkinfo,"",@"SHT_NOTE"
	.sectionflags	@"SHF_NOTE_NV_TKINFO"
	.tkinfo
        /*0018*/ 	.word	0x00000002
        /*0030*/ 	.string	""
        /*0030*/ 	.string	"ptxas"
        /*0030*/ 	.string	"Cuda compilation tools, release 13.0, V13.0.88"
        /*0030*/ 	.string	"Build cuda_13.0.r13.0/compiler.36424714_0"
        /*0030*/ 	.string	"-arch sm_100 -m 64 "



//--------------------- .note.nv.cuinfo           --------------------------
	.section	.note.nv.cuinfo,"",@"SHT_NOTE"
	.sectionflags	@"SHF_NOTE_NV_CUINFO"
        /*0018*/ 	.short	0x0002
        /*001a*/ 	.short	0x0064
        /*001c*/ 	.short	0x0082
	.zero		2


//--------------------- .nv.info                  --------------------------
	.section	.nv.info,"",@"SHT_CUDA_INFO"
	.align	4


	//----- nvinfo : EIATTR_REGCOUNT
	.align		4
        /*0000*/ 	.byte	0x04, 0x2f
        /*0002*/ 	.short	(.L_1 - .L_0)
	.align		4
.L_0:
        /*0004*/ 	.word	index@(_Z6vecAddPdS_S_i)
        /*0008*/ 	.word	0x0000000e


	//----- nvinfo : EIATTR_FRAME_SIZE
	.align		4
.L_1:
        /*000c*/ 	.byte	0x04, 0x11
        /*000e*/ 	.short	(.L_3 - .L_2)
	.align		4
.L_2:
        /*0010*/ 	.word	index@(_Z6vecAddPdS_S_i)
        /*0014*/ 	.word	0x00000000


	//----- nvinfo : EIATTR_REGCOUNT
	.align		4
.L_3:
        /*0018*/ 	.byte	0x04, 0x2f
        /*001a*/ 	.short	(.L_5 - .L_4)
	.align		4
.L_4:
        /*001c*/ 	.word	index@(_Z12elementPrimePyPci)
        /*0020*/ 	.word	0x00000014


	//----- nvinfo : EIATTR_FRAME_SIZE
	.align		4
.L_5:
        /*0024*/ 	.byte	0x04, 0x11
        /*0026*/ 	.short	(.L_7 - .L_6)
	.align		4
.L_6:
        /*0028*/ 	.word	index@($__internal_0_$__cuda_sm20_rem_u64)
        /*002c*/ 	.word	0x00000000


	//----- nvinfo : EIATTR_FRAME_SIZE
	.align		4
.L_7:
        /*0030*/ 	.byte	0x04, 0x11
        /*0032*/ 	.short	(.L_9 - .L_8)
	.align		4
.L_8:
        /*0034*/ 	.word	index@(_Z12elementPrimePyPci)
        /*0038*/ 	.word	0x00000000


	//----- nvinfo : EIATTR_MIN_STACK_SIZE
	.align		4
.L_9:
        /*003c*/ 	.byte	0x04, 0x12
        /*003e*/ 	.short	(.L_11 - .L_10)
	.align		4
.L_10:
        /*0040*/ 	.word	index@(_Z12elementPrimePyPci)
        /*0044*/ 	.word	0x00000000


	//----- nvinfo : EIATTR_MIN_STACK_SIZE
	.align		4
.L_11:
        /*0048*/ 	.byte	0x04, 0x12
        /*004a*/ 	.short	(.L_13 - .L_12)
	.align		4
.L_12:
        /*004c*/ 	.word	index@(_Z6vecAddPdS_S_i)
        /*0050*/ 	.word	0x00000000
.L_13:


//--------------------- .nv.compat                --------------------------
	.section	.nv.compat,"",@"SHT_CUDA_COMPAT_INFO"
	.align	4
        /*0000*/ 	.byte	0x02, 0x09, 0x00, 0x00, 0x02, 0x02, 0x01, 0x00, 0x02, 0x05, 0x05, 0x00, 0x03, 0x07, 0x01, 0x01
        /*0010*/ 	.byte	0x02, 0x03, 0x00, 0x00, 0x02, 0x06, 0x01, 0x00, 0x04, 0x0b, 0x08, 0x00, 0x01, 0x00, 0x00, 0x00
        /*0020*/ 	.byte	0x00, 0x00, 0x00, 0x00


//--------------------- .nv.info._Z12elementPrimePyPci --------------------------
	.section	.nv.info._Z12elementPrimePyPci,"",@"SHT_CUDA_INFO"
	.sectionflags	@""
	.align	4


	//----- nvinfo : EIATTR_CUDA_API_VERSION
	.align		4
        /*0000*/ 	.byte	0x04, 0x37
        /*0002*/ 	.short	(.L_15 - .L_14)
.L_14:
        /*0004*/ 	.word	0x00000082


	//----- nvinfo : EIATTR_KPARAM_INFO
	.align		4
.L_15:
        /*0008*/ 	.byte	0x04, 0x17
        /*000a*/ 	.short	(.L_17 - .L_16)
.L_16:
        /*000c*/ 	.word	0x00000000
        /*0010*/ 	.short	0x0002
        /*0012*/ 	.short	0x0010
        /*0014*/ 	.byte	0x00, 0xf0, 0x11, 0x00


	//----- nvinfo : EIATTR_KPARAM_INFO
	.align		4
.L_17:
        /*0018*/ 	.byte	0x04, 0x17
        /*001a*/ 	.short	(.L_19 - .L_18)
.L_18:
        /*001c*/ 	.word	0x00000000
        /*0020*/ 	.short	0x0001
        /*0022*/ 	.short	0x0008
        /*0024*/ 	.byte	0x00, 0xf5, 0x21, 0x00


	//----- nvinfo : EIATTR_KPARAM_INFO
	.align		4
.L_19:
        /*0028*/ 	.byte	0x04, 0x17
        /*002a*/ 	.short	(.L_21 - .L_20)
.L_20:
        /*002c*/ 	.word	0x00000000
        /*0030*/ 	.short	0x0000
        /*0032*/ 	.short	0x0000
        /*0034*/ 	.byte	0x00, 0xf5, 0x21, 0x00


	//----- nvinfo : EIATTR_SPARSE_MMA_MASK
	.align		4
.L_21:
        /*0038*/ 	.byte	0x03, 0x50
        /*003a*/ 	.short	0x0000


	//----- nvinfo : EIATTR_MAXREG_COUNT
	.align		4
        /*003c*/ 	.byte	0x03, 0x1b
        /*003e*/ 	.short	0x00ff


	//----- nvinfo : EIATTR_MERCURY_ISA_VERSION
	.align		4
        /*0040*/ 	.byte	0x03, 0x5f
        /*0042*/ 	.short	0x0101


	//----- nvinfo : EIATTR_VRC_CTA_INIT_COUNT
	.align		4
        /*0044*/ 	.byte	0x02, 0x4a
	.zero		1
	.zero		1


	//----- nvinfo : EIATTR_EXIT_INSTR_OFFSETS
	.align		4
        /*0048*/ 	.byte	0x04, 0x1c
        /*004a*/ 	.short	(.L_23 - .L_22)


	//   ....[0]....
.L_22:
        /*004c*/ 	.word	0x00000070


	//   ....[1]....
        /*0050*/ 	.word	0x00000430


	//----- nvinfo : EIATTR_CRS_STACK_SIZE
	.align		4
.L_23:
        /*0054*/ 	.byte	0x04, 0x1e
        /*0056*/ 	.short	(.L_25 - .L_24)
.L_24:
        /*0058*/ 	.word	0x00000000


	//----- nvinfo : EIATTR_CBANK_PARAM_SIZE
	.align		4
.L_25:
        /*005c*/ 	.byte	0x03, 0x19
        /*005e*/ 	.short	0x0014


	//----- nvinfo : EIATTR_PARAM_CBANK
	.align		4
        /*0060*/ 	.byte	0x04, 0x0a
        /*0062*/ 	.short	(.L_27 - .L_26)
	.align		4
.L_26:
        /*0064*/ 	.word	index@(.nv.constant0._Z12elementPrimePyPci)
        /*0068*/ 	.short	0x0380
        /*006a*/ 	.short	0x0014


	//----- nvinfo : EIATTR_SW_WAR
	.align		4
.L_27:
        /*006c*/ 	.byte	0x04, 0x36
        /*006e*/ 	.short	(.L_29 - .L_28)
.L_28:
        /*0070*/ 	.word	0x00000008
.L_29:


//--------------------- .nv.info._Z6vecAddPdS_S_i --------------------------
	.section	.nv.info._Z6vecAddPdS_S_i,"",@"SHT_CUDA_INFO"
	.sectionflags	@""
	.align	4


	//----- nvinfo : EIATTR_CUDA_API_VERSION
	.align		4
        /*0000*/ 	.byte	0x04, 0x37
        /*0002*/ 	.short	(.L_31 - .L_30)
.L_30:
        /*0004*/ 	.word	0x00000082


	//----- nvinfo : EIATTR_KPARAM_INFO
	.align		4
.L_31:
        /*0008*/ 	.byte	0x04, 0x17
        /*000a*/ 	.short	(.L_33 - .L_32)
.L_32:
        /*000c*/ 	.word	0x00000000
        /*0010*/ 	.short	0x0003
        /*0012*/ 	.short	0x0018
        /*0014*/ 	.byte	0x00, 0xf0, 0x11, 0x00


	//----- nvinfo : EIATTR_KPARAM_INFO
	.align		4
.L_33:
        /*0018*/ 	.byte	0x04, 0x17
        /*001a*/ 	.short	(.L_35 - .L_34)
.L_34:
        /*001c*/ 	.word	0x00000000
        /*0020*/ 	.short	0x0002
        /*0022*/ 	.short	0x0010
        /*0024*/ 	.byte	0x00, 0xf5, 0x21, 0x00


	//----- nvinfo : EIATTR_KPARAM_INFO
	.align		4
.L_35:
        /*0028*/ 	.byte	0x04, 0x17
        /*002a*/ 	.short	(.L_37 - .L_36)
.L_36:
        /*002c*/ 	.word	0x00000000
        /*0030*/ 	.short	0x0001
        /*0032*/ 	.short	0x0008
        /*0034*/ 	.byte	0x00, 0xf5, 0x21, 0x00


	//----- nvinfo : EIATTR_KPARAM_INFO
	.align		4
.L_37:
        /*0038*/ 	.byte	0x04, 0x17
        /*003a*/ 	.short	(.L_39 - .L_38)
.L_38:
        /*003c*/ 	.word	0x00000000
        /*0040*/ 	.short	0x0000
        /*0042*/ 	.short	0x0000
        /*0044*/ 	.byte	0x00, 0xf5, 0x21, 0x00


	//----- nvinfo : EIATTR_SPARSE_MMA_MASK
	.align		4
.L_39:
        /*0048*/ 	.byte	0x03, 0x50
        /*004a*/ 	.short	0x0000


	//----- nvinfo : EIATTR_MAXREG_COUNT
	.align		4
        /*004c*/ 	.byte	0x03, 0x1b
        /*004e*/ 	.short	0x00ff


	//----- nvinfo : EIATTR_MERCURY_ISA_VERSION
	.align		4
        /*0050*/ 	.byte	0x03, 0x5f
        /*0052*/ 	.short	0x0101


	//----- nvinfo : EIATTR_VRC_CTA_INIT_COUNT
	.align		4
        /*0054*/ 	.byte	0x02, 0x4a
	.zero		1
	.zero		1


	//----- nvinfo : EIATTR_EXIT_INSTR_OFFSETS
	.align		4
        /*0058*/ 	.byte	0x04, 0x1c
        /*005a*/ 	.short	(.L_41 - .L_40)


	//   ....[0]....
.L_40:
        /*005c*/ 	.word	0x00000070


	//   ....[1]....
        /*0060*/ 	.word	0x00000130


	//----- nvinfo : EIATTR_CBANK_PARAM_SIZE
	.align		4
.L_41:
        /*0064*/ 	.byte	0x03, 0x19
        /*0066*/ 	.short	0x001c


	//----- nvinfo : EIATTR_PARAM_CBANK
	.align		4
        /*0068*/ 	.byte	0x04, 0x0a
        /*006a*/ 	.short	(.L_43 - .L_42)
	.align		4
.L_42:
        /*006c*/ 	.word	index@(.nv.constant0._Z6vecAddPdS_S_i)
        /*0070*/ 	.short	0x0380
        /*0072*/ 	.short	0x001c


	//----- nvinfo : EIATTR_SW_WAR
	.align		4
.L_43:
        /*0074*/ 	.byte	0x04, 0x36
        /*0076*/ 	.short	(.L_45 - .L_44)
.L_44:
        /*0078*/ 	.word	0x00000008
.L_45:


//--------------------- .nv.callgraph             --------------------------
	.section	.nv.callgraph,"",@"SHT_CUDA_CALLGRAPH"
	.align	4
	.sectionentsize	8
	.align		4
        /*0000*/ 	.word	0x00000000
	.align		4
        /*0004*/ 	.word	0xffffffff
	.align		4
        /*0008*/ 	.word	0x00000000
	.align		4
        /*000c*/ 	.word	0xfffffffe
	.align		4
        /*0010*/ 	.word	0x00000000
	.align		4
        /*0014*/ 	.word	0xfffffffd
	.align		4
        /*0018*/ 	.word	0x00000000
	.align		4
        /*001c*/ 	.word	0xfffffffc


//--------------------- .text._Z12elementPrimePyPci --------------------------
	.section	.text._Z12elementPrimePyPci,"ax",@progbits
	.align	128
        .global         _Z12elementPrimePyPci
        .type           _Z12elementPrimePyPci,@function
        .size           _Z12elementPrimePyPci,(.L_x_6 - _Z12elementPrimePyPci)
        .other          _Z12elementPrimePyPci,@"STO_CUDA_ENTRY STV_DEFAULT"
_Z12elementPrimePyPci:
.text._Z12elementPrimePyPci:
[----:B------:R-:W-:Y:S01]  /*0000*/  LDC R1, c[0x0][0x37c] ;  /* 0x0000df00ff017b82 */ /* 0x000fe20000000800 */
[----:B------:R-:W0:Y:S07]  /*0010*/  S2R R3, SR_TID.X ;  /* 0x0000000000037919 */ /* 0x000e2e0000002100 */
[----:B------:R-:W0:Y:S01]  /*0020*/  S2UR UR4, SR_CTAID.X ;  /* 0x00000000000479c3 */ /* 0x000e220000002500 */
[----:B------:R-:W1:Y:S07]  /*0030*/  LDCU UR5, c[0x0][0x390] ;  /* 0x00007200ff0577ac */ /* 0x000e6e0008000800 */
[----:B------:R-:W0:Y:S02]  /*0040*/  LDC R0, c[0x0][0x360] ;  /* 0x0000d800ff007b82 */ /* 0x000e240000000800 */
[----:B0-----:R-:W-:-:S05]  /*0050*/  IMAD R0, R0, UR4, R3 ;  /* 0x0000000400007c24 */ /* 0x001fca000f8e0203 */
[----:B-1----:R-:W-:-:S13]  /*0060*/  ISETP.GE.AND P0, PT, R0, UR5, PT ;  /* 0x0000000500007c0c */ /* 0x002fda000bf06270 */
[----:B------:R-:W-:Y:S05]  /*0070*/  @P0 EXIT ;  /* 0x000000000000094d */ /* 0x000fea0003800000 */
[----:B------:R-:W0:Y:S01]  /*0080*/  LDC.64 R2, c[0x0][0x380] ;  /* 0x0000e000ff027b82 */ /* 0x000e220000000a00 */
[----:B------:R-:W0:Y:S02]  /*0090*/  LDCU.64 UR10, c[0x0][0x358] ;  /* 0x00006b00ff0a77ac */ /* 0x000e240008000a00 */
[----:B0-----:R-:W2:Y:S01]  /*00a0*/  LDG.E.64 R2, desc[UR10][R2.64] ;  /* 0x0000000a02027981 */ /* 0x001ea2000c1e1b00 */
[----:B------:R-:W-:Y:S01]  /*00b0*/  IMAD.MOV.U32 R4, RZ, RZ, 0x1 ;  /* 0x00000001ff047424 */ /* 0x000fe200078e00ff */
[----:B--2---:R-:W-:-:S04]  /*00c0*/  ISETP.GE.U32.AND P0, PT, R2, 0x2, PT ;  /* 0x000000020200780c */ /* 0x004fc80003f06070 */
[----:B------:R-:W-:-:S13]  /*00d0*/  ISETP.GE.U32.AND.EX P0, PT, R3, RZ, PT, P0 ;  /* 0x000000ff0300720c */ /* 0x000fda0003f06100 */
[----:B------:R-:W-:Y:S05]  /*00e0*/  @!P0 BRA `(.L_x_0) ;  /* 0x0000000000c08947 */ /* 0x000fea0003800000 */
[----:B------:R-:W-:Y:S01]  /*00f0*/  UMOV UR8, 0x2 ;  /* 0x0000000200087882 */ /* 0x000fe20000000000 */
[----:B------:R-:W-:-:S05]  /*0100*/  UMOV UR5, URZ ;  /* 0x000000ff00057c82 */ /* 0x000fca0008000000 */
.L_x_3:
[----:B------:R-:W-:-:S04]  /*0110*/  LOP3.LUT R4, R3, UR5, RZ, 0xfc, !PT ;  /* 0x0000000503047c12 */ /* 0x000fc8000f8efcff */
[----:B------:R-:W-:-:S13]  /*0120*/  ISETP.NE.U32.AND P0, PT, R4, RZ, PT ;  /* 0x000000ff0400720c */ /* 0x000fda0003f05070 */
[----:B------:R-:W-:Y:S05]  /*0130*/  @P0 BRA `(.L_x_1) ;  /* 0x0000000000500947 */ /* 0x000fea0003800000 */
[----:B------:R-:W0:Y:S01]  /*0140*/  I2F.U32.RP R6, UR8 ;  /* 0x0000000800067d06 */ /* 0x000e220008209000 */
[----:B------:R-:W-:-:S07]  /*0150*/  ISETP.NE.U32.AND P1, PT, RZ, UR8, PT ;  /* 0x00000008ff007c0c */ /* 0x000fce000bf25070 */
[----:B0-----:R-:W0:Y:S02]  /*0160*/  MUFU.RCP R6, R6 ;  /* 0x0000000600067308 */ /* 0x001e240000001000 */
[----:B0-----:R-:W-:-:S06]  /*0170*/  VIADD R4, R6, 0xffffffe ;  /* 0x0ffffffe06047836 */ /* 0x001fcc0000000000 */
[----:B------:R0:W1:Y:S02]  /*0180*/  F2I.FTZ.U32.TRUNC.NTZ R5, R4 ;  /* 0x0000000400057305 */ /* 0x000064000021f000 */
[----:B0-----:R-:W-:Y:S02]  /*0190*/  HFMA2 R4, -RZ, RZ, 0, 0 ;  /* 0x00000000ff047431 */ /* 0x001fe400000001ff */
[----:B-1----:R-:W-:-:S04]  /*01a0*/  IMAD.MOV R7, RZ, RZ, -R5 ;  /* 0x000000ffff077224 */ /* 0x002fc800078e0a05 */
[----:B------:R-:W-:-:S04]  /*01b0*/  IMAD R7, R7, UR8, RZ ;  /* 0x0000000807077c24 */ /* 0x000fc8000f8e02ff */
[----:B------:R-:W-:-:S06]  /*01c0*/  IMAD.HI.U32 R5, R5, R7, R4 ;  /* 0x0000000705057227 */ /* 0x000fcc00078e0004 */
[----:B------:R-:W-:-:S04]  /*01d0*/  IMAD.HI.U32 R5, R5, R2, RZ ;  /* 0x0000000205057227 */ /* 0x000fc800078e00ff */
[----:B------:R-:W-:-:S04]  /*01e0*/  IMAD.MOV R5, RZ, RZ, -R5 ;  /* 0x000000ffff057224 */ /* 0x000fc800078e0a05 */
[----:B------:R-:W-:-:S05]  /*01f0*/  IMAD R5, R5, UR8, R2 ;  /* 0x0000000805057c24 */ /* 0x000fca000f8e0202 */
[----:B------:R-:W-:-:S13]  /*0200*/  ISETP.GE.U32.AND P0, PT, R5, UR8, PT ;  /* 0x0000000805007c0c */ /* 0x000fda000bf06070 */
[----:B------:R-:W-:-:S05]  /*0210*/  @P0 VIADD R5, R5, -UR8 ;  /* 0x8000000805050c36 */ /* 0x000fca0008000000 */
[----:B------:R-:W-:-:S13]  /*0220*/  ISETP.GE.U32.AND P0, PT, R5, UR8, PT ;  /* 0x0000000805007c0c */ /* 0x000fda000bf06070 */
[----:B------:R-:W-:Y:S01]  /*0230*/  @P0 VIADD R5, R5, -UR8 ;  /* 0x8000000805050c36 */ /* 0x000fe20008000000 */
[----:B------:R-:W-:-:S04]  /*0240*/  @!P1 LOP3.LUT R5, RZ, UR8, RZ, 0x33, !PT ;  /* 0x00000008ff059c12 */ /* 0x000fc8000f8e33ff */
[----:B------:R-:W-:-:S04]  /*0250*/  ISETP.NE.U32.AND P0, PT, R5, RZ, PT ;  /* 0x000000ff0500720c */ /* 0x000fc80003f05070 */
[----:B------:R-:W-:Y:S01]  /*0260*/  ISETP.NE.AND.EX P0, PT, RZ, RZ, PT, P0 ;  /* 0x000000ffff00720c */ /* 0x000fe20003f05300 */
[----:B------:R-:W-:-:S12]  /*0270*/  BRA `(.L_x_2) ;  /* 0x0000000000187947 */ /* 0x000fd80003800000 */
.L_x_1:
[----:B------:R-:W-:Y:S01]  /*0280*/  MOV R4, UR8 ;  /* 0x0000000800047c02 */ /* 0x000fe20008000f00 */
[----:B------:R-:W-:Y:S01]  /*0290*/  IMAD.U32 R5, RZ, RZ, UR5 ;  /* 0x00000005ff057e24 */ /* 0x000fe2000f8e00ff */
[----:B------:R-:W-:-:S07]  /*02a0*/  MOV R6, 0x2c0 ;  /* 0x000002c000067802 */ /* 0x000fce0000000f00 */
[----:B------:R-:W-:Y:S05]  /*02b0*/  CALL.REL.NOINC `($__internal_0_$__cuda_sm20_rem_u64) ;  /* 0x0000000000607944 */ /* 0x000fea0003c00000 */
[----:B------:R-:W-:-:S04]  /*02c0*/  ISETP.NE.U32.AND P0, PT, R4, RZ, PT ;  /* 0x000000ff0400720c */ /* 0x000fc80003f05070 */
[----:B------:R-:W-:-:S13]  /*02d0*/  ISETP.NE.AND.EX P0, PT, R5, RZ, PT, P0 ;  /* 0x000000ff0500720c */ /* 0x000fda0003f05300 */
.L_x_2:
[----:B------:R-:W-:Y:S01]  /*02e0*/  PRMT R4, RZ, 0x7610, R4 ;  /* 0x00007610ff047816 */ /* 0x000fe20000000004 */
[----:B------:R-:W-:Y:S06]  /*02f0*/  @!P0 BRA `(.L_x_0) ;  /* 0x00000000003c8947 */ /* 0x000fec0003800000 */
[----:B------:R-:W-:Y:S02]  /*0300*/  UIMAD UR9, UR5, UR8, URZ ;  /* 0x00000008050972a4 */ /* 0x000fe4000f8e02ff */
[----:B------:R-:W-:Y:S02]  /*0310*/  UMOV UR4, UR8 ;  /* 0x0000000800047c82 */ /* 0x000fe40008000000 */
[----:B------:R-:W-:Y:S02]  /*0320*/  UIMAD.WIDE.U32 UR6, UR8, UR8, UR4 ;  /* 0x00000008080672a5 */ /* 0x000fe4000f8e0004 */
[----:B------:R-:W-:Y:S02]  /*0330*/  UIMAD UR4, UR8, UR5, UR9 ;  /* 0x00000005080472a4 */ /* 0x000fe4000f8e0209 */
[----:B------:R-:W-:Y:S02]  /*0340*/  UIADD3 UR6, UP0, UP1, UR8, 0x1, UR6 ;  /* 0x0000000108067890 */ /* 0x000fe4000f91e006 */
[----:B------:R-:W-:-:S04]  /*0350*/  UIADD3 UR4, UPT, UPT, UR7, UR4, URZ ;  /* 0x0000000407047290 */ /* 0x000fc8000fffe0ff */
[----:B------:R-:W-:Y:S01]  /*0360*/  UIADD3.X UR4, UPT, UPT, UR5, URZ, UR4, UP0, UP1 ;  /* 0x000000ff05047290 */ /* 0x000fe200087e2404 */
[----:B------:R-:W-:-:S05]  /*0370*/  ISETP.LE.U32.AND P0, PT, R2, UR6, PT ;  /* 0x0000000602007c0c */ /* 0x000fca000bf03070 */
[----:B------:R-:W-:Y:S01]  /*0380*/  IMAD.U32 R4, RZ, RZ, UR4 ;  /* 0x00000004ff047e24 */ /* 0x000fe2000f8e00ff */
[----:B------:R-:W-:-:S04]  /*0390*/  UIADD3 UR4, UP0, UPT, UR8, 0x2, URZ ;  /* 0x0000000208047890 */ /* 0x000fc8000ff1e0ff */
[----:B------:R-:W-:Y:S01]  /*03a0*/  ISETP.GE.U32.AND.EX P0, PT, R4, R3, PT, P0 ;  /* 0x000000030400720c */ /* 0x000fe20003f06100 */
[----:B------:R-:W-:Y:S02]  /*03b0*/  UIADD3.X UR5, UPT, UPT, URZ, UR5, URZ, UP0, !UPT ;  /* 0x00000005ff057290 */ /* 0x000fe400087fe4ff */
[----:B------:R-:W-:-:S10]  /*03c0*/  UMOV UR8, UR4 ;  /* 0x0000000400087c82 */ /* 0x000fd40008000000 */
[----:B------:R-:W-:Y:S05]  /*03d0*/  @!P0 BRA `(.L_x_3) ;  /* 0xfffffffc004c8947 */ /* 0x000fea000383ffff */
[----:B------:R-:W-:-:S07]  /*03e0*/  HFMA2 R4, -RZ, RZ, 0, 5.9604644775390625e-08 ;  /* 0x00000001ff047431 */ /* 0x000fce00000001ff */
.L_x_0:
[----:B------:R-:W0:Y:S02]  /*03f0*/  LDCU.64 UR6, c[0x0][0x388] ;  /* 0x00007100ff0677ac */ /* 0x000e240008000a00 */
[----:B0-----:R-:W-:-:S04]  /*0400*/  IADD3 R2, P0, PT, R0, UR6, RZ ;  /* 0x0000000600027c10 */ /* 0x001fc8000ff1e0ff */
[----:B------:R-:W-:-:S05]  /*0410*/  LEA.HI.X.SX32 R3, R0, UR7, 0x1, P0 ;  /* 0x0000000700037c11 */ /* 0x000fca00080f0eff */
[----:B------:R-:W-:Y:S01]  /*0420*/  STG.E.U8 desc[UR10][R2.64], R4 ;  /* 0x0000000402007986 */ /* 0x000fe2000c10110a */
[----:B------:R-:W-:Y:S05]  /*0430*/  EXIT ;  /* 0x000000000000794d */ /* 0x000fea0003800000 */
        .weak           $__internal_0_$__cuda_sm20_rem_u64
        .type           $__internal_0_$__cuda_sm20_rem_u64,@function
        .size           $__internal_0_$__cuda_sm20_rem_u64,(.L_x_6 - $__internal_0_$__cuda_sm20_rem_u64)
$__internal_0_$__cuda_sm20_rem_u64:
[----:B------:R-:W0:Y:S08]  /*0440*/  I2F.U64.RP R7, R4 ;  /* 0x0000000400077312 */ /* 0x000e300000309000 */
[----:B0-----:R-:W0:Y:S02]  /*0450*/  MUFU.RCP R7, R7 ;  /* 0x0000000700077308 */ /* 0x001e240000001000 */
[----:B0-----:R-:W-:-:S06]  /*0460*/  VIADD R8, R7, 0x1ffffffe ;  /* 0x1ffffffe07087836 */ /* 0x001fcc0000000000 */
[----:B------:R-:W0:Y:S02]  /*0470*/  F2I.U64.TRUNC R8, R8 ;  /* 0x0000000800087311 */ /* 0x000e24000020d800 */
[----:B0-----:R-:W-:-:S04]  /*0480*/  IMAD.WIDE.U32 R10, R8, R4, RZ ;  /* 0x00000004080a7225 */ /* 0x001fc800078e00ff */
[----:B------:R-:W-:Y:S01]  /*0490*/  IMAD R11, R8, R5, R11 ;  /* 0x00000005080b7224 */ /* 0x000fe200078e020b */
[----:B------:R-:W-:-:S03]  /*04a0*/  IADD3 R13, P0, PT, RZ, -R10, RZ ;  /* 0x8000000aff0d7210 */ /* 0x000fc60007f1e0ff */
[----:B------:R-:W-:Y:S02]  /*04b0*/  IMAD R11, R9, R4, R11 ;  /* 0x00000004090b7224 */ /* 0x000fe400078e020b */
[----:B------:R-:W-:-:S04]  /*04c0*/  IMAD.HI.U32 R10, R8, R13, RZ ;  /* 0x0000000d080a7227 */ /* 0x000fc800078e00ff */
[----:B------:R-:W-:Y:S01]  /*04d0*/  IMAD.X R15, RZ, RZ, ~R11, P0 ;  /* 0x000000ffff0f7224 */ /* 0x000fe200000e0e0b */
[----:B------:R-:W-:-:S03]  /*04e0*/  MOV R11, R8 ;  /* 0x00000008000b7202 */ /* 0x000fc60000000f00 */
[-C--:B------:R-:W-:Y:S02]  /*04f0*/  IMAD R17, R9, R15.reuse, RZ ;  /* 0x0000000f09117224 */ /* 0x080fe400078e02ff */
[----:B------:R-:W-:-:S04]  /*0500*/  IMAD.WIDE.U32 R10, P0, R8, R15, R10 ;  /* 0x0000000f080a7225 */ /* 0x000fc8000780000a */
[----:B------:R-:W-:-:S04]  /*0510*/  IMAD.HI.U32 R7, R9, R15, RZ ;  /* 0x0000000f09077227 */ /* 0x000fc800078e00ff */
[----:B------:R-:W-:-:S04]  /*0520*/  IMAD.HI.U32 R10, P1, R9, R13, R10 ;  /* 0x0000000d090a7227 */ /* 0x000fc8000782000a */
[----:B------:R-:W-:Y:S01]  /*0530*/  IMAD.X R7, R7, 0x1, R9, P0 ;  /* 0x0000000107077824 */ /* 0x000fe200000e0609 */
[----:B------:R-:W-:-:S04]  /*0540*/  IADD3 R11, P2, PT, R17, R10, RZ ;  /* 0x0000000a110b7210 */ /* 0x000fc80007f5e0ff */
[----:B------:R-:W-:Y:S01]  /*0550*/  IADD3.X R7, PT, PT, RZ, RZ, R7, P2, P1 ;  /* 0x000000ffff077210 */ /* 0x000fe200017e2407 */
[----:B------:R-:W-:-:S04]  /*0560*/  IMAD.WIDE.U32 R8, R11, R4, RZ ;  /* 0x000000040b087225 */ /* 0x000fc800078e00ff */
[----:B------:R-:W-:Y:S01]  /*0570*/  IMAD R9, R11, R5, R9 ;  /* 0x000000050b097224 */ /* 0x000fe200078e0209 */
[----:B------:R-:W-:-:S03]  /*0580*/  IADD3 R13, P0, PT, RZ, -R8, RZ ;  /* 0x80000008ff0d7210 */ /* 0x000fc60007f1e0ff */
[----:B------:R-:W-:Y:S02]  /*0590*/  IMAD R9, R7, R4, R9 ;  /* 0x0000000407097224 */ /* 0x000fe400078e0209 */
[----:B------:R-:W-:-:S04]  /*05a0*/  IMAD.HI.U32 R10, R11, R13, RZ ;  /* 0x0000000d0b0a7227 */ /* 0x000fc800078e00ff */
[----:B------:R-:W-:Y:S02]  /*05b0*/  IMAD.X R8, RZ, RZ, ~R9, P0 ;  /* 0x000000ffff087224 */ /* 0x000fe400000e0e09 */
[----:B------:R-:W-:Y:S02]  /*05c0*/  IMAD.MOV.U32 R9, RZ, RZ, RZ ;  /* 0x000000ffff097224 */ /* 0x000fe400078e00ff */
[----:B------:R-:W-:-:S04]  /*05d0*/  IMAD.WIDE.U32 R10, P0, R11, R8, R10 ;  /* 0x000000080b0a7225 */ /* 0x000fc8000780000a */
[C---:B------:R-:W-:Y:S02]  /*05e0*/  IMAD R12, R7.reuse, R8, RZ ;  /* 0x00000008070c7224 */ /* 0x040fe400078e02ff */
[----:B------:R-:W-:-:S04]  /*05f0*/  IMAD.HI.U32 R11, P1, R7, R13, R10 ;  /* 0x0000000d070b7227 */ /* 0x000fc8000782000a */
[----:B------:R-:W-:Y:S01]  /*0600*/  IMAD.HI.U32 R8, R7, R8, RZ ;  /* 0x0000000807087227 */ /* 0x000fe200078e00ff */
[----:B------:R-:W-:-:S04]  /*0610*/  IADD3 R11, P2, PT, R12, R11, RZ ;  /* 0x0000000b0c0b7210 */ /* 0x000fc80007f5e0ff */
[----:B------:R-:W-:Y:S01]  /*0620*/  IADD3.X R7, PT, PT, R8, R7, RZ, P0, !PT ;  /* 0x0000000708077210 */ /* 0x000fe200007fe4ff */
[----:B------:R-:W-:-:S03]  /*0630*/  IMAD.HI.U32 R8, R11, R2, RZ ;  /* 0x000000020b087227 */ /* 0x000fc600078e00ff */
[----:B------:R-:W-:Y:S01]  /*0640*/  IADD3.X R7, PT, PT, RZ, RZ, R7, P2, P1 ;  /* 0x000000ffff077210 */ /* 0x000fe200017e2407 */
[----:B------:R-:W-:-:S04]  /*0650*/  IMAD.WIDE.U32 R8, R11, R3, R8 ;  /* 0x000000030b087225 */ /* 0x000fc800078e0008 */
[C---:B------:R-:W-:Y:S02]  /*0660*/  IMAD R11, R7.reuse, R3, RZ ;  /* 0x00000003070b7224 */ /* 0x040fe400078e02ff */
[----:B------:R-:W-:-:S04]  /*0670*/  IMAD.HI.U32 R8, P0, R7, R2, R8 ;  /* 0x0000000207087227 */ /* 0x000fc80007800008 */
[----:B------:R-:W-:Y:S01]  /*0680*/  IMAD.HI.U32 R7, R7, R3, RZ ;  /* 0x0000000307077227 */ /* 0x000fe200078e00ff */
[----:B------:R-:W-:-:S03]  /*0690*/  IADD3 R11, P1, PT, R11, R8, RZ ;  /* 0x000000080b0b7210 */ /* 0x000fc60007f3e0ff */
[----:B------:R-:W-:Y:S02]  /*06a0*/  IMAD.X R7, RZ, RZ, R7, P0 ;  /* 0x000000ffff077224 */ /* 0x000fe400000e0607 */
[----:B------:R-:W-:-:S03]  /*06b0*/  IMAD.WIDE.U32 R8, R11, R4, RZ ;  /* 0x000000040b087225 */ /* 0x000fc600078e00ff */
[----:B------:R-:W-:Y:S01]  /*06c0*/  IADD3.X R7, PT, PT, RZ, R7, RZ, P1, !PT ;  /* 0x00000007ff077210 */ /* 0x000fe20000ffe4ff */
[----:B------:R-:W-:Y:S01]  /*06d0*/  IMAD R11, R11, R5, R9 ;  /* 0x000000050b0b7224 */ /* 0x000fe200078e0209 */
[----:B------:R-:W-:-:S03]  /*06e0*/  IADD3 R13, P1, PT, -R8, R2, RZ ;  /* 0x00000002080d7210 */ /* 0x000fc60007f3e1ff */
[-C--:B------:R-:W-:Y:S01]  /*06f0*/  IMAD R8, R7, R4.reuse, R11 ;  /* 0x0000000407087224 */ /* 0x080fe200078e020b */
[----:B------:R-:W-:-:S03]  /*0700*/  ISETP.GE.U32.AND P0, PT, R13, R4, PT ;  /* 0x000000040d00720c */ /* 0x000fc60003f06070 */
[----:B------:R-:W-:Y:S01]  /*0710*/  IMAD.X R8, R3, 0x1, ~R8, P1 ;  /* 0x0000000103087824 */ /* 0x000fe200008e0e08 */
[----:B------:R-:W-:-:S04]  /*0720*/  IADD3 R9, P1, PT, -R4, R13, RZ ;  /* 0x0000000d04097210 */ /* 0x000fc80007f3e1ff */
[C---:B------:R-:W-:Y:S01]  /*0730*/  ISETP.GE.U32.AND.EX P0, PT, R8.reuse, R5, PT, P0 ;  /* 0x000000050800720c */ /* 0x040fe20003f06100 */
[----:B------:R-:W-:Y:S01]  /*0740*/  IMAD.X R10, R8, 0x1, ~R5, P1 ;  /* 0x00000001080a7824 */ /* 0x000fe200008e0e05 */
[----:B------:R-:W-:Y:S02]  /*0750*/  ISETP.NE.U32.AND P1, PT, R4, RZ, PT ;  /* 0x000000ff0400720c */ /* 0x000fe40003f25070 */
[----:B------:R-:W-:Y:S02]  /*0760*/  SEL R9, R9, R13, P0 ;  /* 0x0000000d09097207 */ /* 0x000fe40000000000 */
[----:B------:R-:W-:Y:S02]  /*0770*/  SEL R10, R10, R8, P0 ;  /* 0x000000080a0a7207 */ /* 0x000fe40000000000 */
[----:B------:R-:W-:Y:S02]  /*0780*/  ISETP.GE.U32.AND P0, PT, R9, R4, PT ;  /* 0x000000040900720c */ /* 0x000fe40003f06070 */
[----:B------:R-:W-:-:S02]  /*0790*/  IADD3 R7, P2, PT, -R4, R9, RZ ;  /* 0x0000000904077210 */ /* 0x000fc40007f5e1ff */
[----:B------:R-:W-:Y:S02]  /*07a0*/  ISETP.GE.U32.AND.EX P0, PT, R10, R5, PT, P0 ;  /* 0x000000050a00720c */ /* 0x000fe40003f06100 */
[-C--:B------:R-:W-:Y:S02]  /*07b0*/  IADD3.X R8, PT, PT, ~R5, R10.reuse, RZ, P2, !PT ;  /* 0x0000000a05087210 */ /* 0x080fe400017fe5ff */
[----:B------:R-:W-:Y:S01]  /*07c0*/  SEL R4, R7, R9, P0 ;  /* 0x0000000907047207 */ /* 0x000fe20000000000 */
[----:B------:R-:W-:Y:S01]  /*07d0*/  IMAD.MOV.U32 R7, RZ, RZ, 0x0 ;  /* 0x00000000ff077424 */ /* 0x000fe200078e00ff */
[----:B------:R-:W-:Y:S02]  /*07e0*/  ISETP.NE.AND.EX P1, PT, R5, RZ, PT, P1 ;  /* 0x000000ff0500720c */ /* 0x000fe40003f25310 */
[----:B------:R-:W-:Y:S02]  /*07f0*/  SEL R5, R8, R10, P0 ;  /* 0x0000000a08057207 */ /* 0x000fe40000000000 */
[----:B------:R-:W-:-:S02]  /*0800*/  SEL R4, R4, 0xffffffff, P1 ;  /* 0xffffffff04047807 */ /* 0x000fc40000800000 */
[----:B------:R-:W-:Y:S01]  /*0810*/  SEL R5, R5, 0xffffffff, P1 ;  /* 0xffffffff05057807 */ /* 0x000fe20000800000 */
[----:B------:R-:W-:Y:S06]  /*0820*/  RET.REL.NODEC R6 `(_Z12elementPrimePyPci) ;  /* 0xfffffff406f47950 */ /* 0x000fec0003c3ffff */
.L_x_4:
[----:B------:R-:W-:-:S00]  /*0830*/  BRA `(.L_x_4) ;  /* 0xfffffffc00fc7947 */ /* 0x000fc0000383ffff */
[----:B------:R-:W-:-:S00]  /*0840*/  NOP ;  /* 0x0000000000007918 */ /* 0x000fc00000000000 */
        /* <DEDUP_REMOVED lines=11> */
.L_x_6:


//--------------------- .text._Z6vecAddPdS_S_i    --------------------------
	.section	.text._Z6vecAddPdS_S_i,"ax",@progbits
	.align	128
        .global         _Z6vecAddPdS_S_i
        .type           _Z6vecAddPdS_S_i,@function
        .size           _Z6vecAddPdS_S_i,(.L_x_8 - _Z6vecAddPdS_S_i)
        .other          _Z6vecAddPdS_S_i,@"STO_CUDA_ENTRY STV_DEFAULT"
_Z6vecAddPdS_S_i:
.text._Z6vecAddPdS_S_i:
        /* <DEDUP_REMOVED lines=9> */
[----:B------:R-:W1:Y:S07]  /*0090*/  LDCU.64 UR4, c[0x0][0x358] ;  /* 0x00006b00ff0477ac */ /* 0x000e6e0008000a00 */
[----:B------:R-:W2:Y:S08]  /*00a0*/  LDC.64 R4, c[0x0][0x388] ;  /* 0x0000e200ff047b82 */ /* 0x000eb00000000a00 */
[----:B------:R-:W3:Y:S01]  /*00b0*/  LDC.64 R8, c[0x0][0x390] ;  /* 0x0000e400ff087b82 */ /* 0x000ee20000000a00 */
[----:B0-----:R-:W-:-:S06]  /*00c0*/  IMAD.WIDE R2, R11, 0x8, R2 ;  /* 0x000000080b027825 */ /* 0x001fcc00078e0202 */
[----:B-1----:R-:W4:Y:S01]  /*00d0*/  LDG.E.64 R2, desc[UR4][R2.64] ;  /* 0x0000000402027981 */ /* 0x002f22000c1e1b00 */
[----:B--2---:R-:W-:-:S06]  /*00e0*/  IMAD.WIDE R4, R11, 0x8, R4 ;  /* 0x000000080b047825 */ /* 0x004fcc00078e0204 */
[----:B------:R-:W4:Y:S01]  /*00f0*/  LDG.E.64 R4, desc[UR4][R4.64] ;  /* 0x0000000404047981 */ /* 0x000f22000c1e1b00 */
[----:B---3--:R-:W-:Y:S01]  /*0100*/  IMAD.WIDE R8, R11, 0x8, R8 ;  /* 0x000000080b087825 */ /* 0x008fe200078e0208 */
[----:B----4-:R-:W-:-:S07]  /*0110*/  DADD R6, R2, R4 ;  /* 0x0000000002067229 */ /* 0x010fce0000000004 */
[----:B------:R-:W-:Y:S01]  /*0120*/  STG.E.64 desc[UR4][R8.64], R6 ;  /* 0x0000000608007986 */ /* 0x000fe2000c101b04 */
[----:B------:R-:W-:Y:S05]  /*0130*/  EXIT ;  /* 0x000000000000794d */ /* 0x000fea0003800000 */
.L_x_5:
        /* <DEDUP_REMOVED lines=12> */
.L_x_8:


//--------------------- .nv.shared.reserved.0     --------------------------
	.section	.nv.shared.reserved.0,"aw",@nobits
	.weak		__nv_reservedSMEM_offset_0_alias
	.size		__nv_reservedSMEM_offset_0_alias, 0, 64
	.other		__nv_reservedSMEM_offset_0_alias,@"STO_CUDA_RESERVED_SHARED STV_DEFAULT"
__nv_reservedSMEM_offset_0_alias:
	.zero		0
	.zero		64


//--------------------- .nv.constant0._Z12elementPrimePyPci --------------------------
	.section	.nv.constant0._Z12elementPrimePyPci,"a",@progbits
	.sectionflags	@""
	.align	4
.nv.constant0._Z12elementPrimePyPci:
	.zero		916


//--------------------- .nv.constant0._Z6vecAddPdS_S_i --------------------------
	.section	.nv.constant0._Z6vecAddPdS_S_i,"a",@progbits
	.sectionflags	@""
	.align	4
.nv.constant0._Z6vecAddPdS_S_i:
	.zero		924


//--------------------- SYMBOLS --------------------------

	.type		.nv.reservedSmem.offset0,@object
	.size		.nv.reservedSmem.offset0,0x4
